//
// Generated by NVIDIA NVVM Compiler
//
// Compiler Build ID: CL-36424714
// Cuda compilation tools, release 13.0, V13.0.88
// Based on NVVM 20.0.0
//

.version 9.0
.target sm_100
.address_size 64

	// .globl	_Z13matmul_kernelPKdS0_Pdiii

.visible .entry _Z13matmul_kernelPKdS0_Pdiii(
	.param .u64 .ptr .align 1 _Z13matmul_kernelPKdS0_Pdiii_param_0,
	.param .u64 .ptr .align 1 _Z13matmul_kernelPKdS0_Pdiii_param_1,
	.param .u64 .ptr .align 1 _Z13matmul_kernelPKdS0_Pdiii_param_2,
	.param .u32 _Z13matmul_kernelPKdS0_Pdiii_param_3,
	.param .u32 _Z13matmul_kernelPKdS0_Pdiii_param_4,
	.param .u32 _Z13matmul_kernelPKdS0_Pdiii_param_5
)
{
	.reg .pred 	%p<13>;
	.reg .b32 	%r<41>;
	.reg .b64 	%rd<53>;
	.reg .b64 	%fd<68>;

	ld.param.u64 	%rd7, [_Z13matmul_kernelPKdS0_Pdiii_param_0];
	ld.param.u64 	%rd8, [_Z13matmul_kernelPKdS0_Pdiii_param_1];
	ld.param.u64 	%rd6, [_Z13matmul_kernelPKdS0_Pdiii_param_2];
	ld.param.u32 	%r20, [_Z13matmul_kernelPKdS0_Pdiii_param_3];
	ld.param.u32 	%r18, [_Z13matmul_kernelPKdS0_Pdiii_param_4];
	ld.param.u32 	%r19, [_Z13matmul_kernelPKdS0_Pdiii_param_5];
	cvta.to.global.u64 	%rd1, %rd8;
	cvta.to.global.u64 	%rd2, %rd7;
	mov.u32 	%r21, %ctaid.y;
	mov.u32 	%r22, %ntid.y;
	mov.u32 	%r23, %tid.y;
	mad.lo.s32 	%r1, %r21, %r22, %r23;
	mov.u32 	%r24, %ctaid.x;
	mov.u32 	%r25, %ntid.x;
	mov.u32 	%r26, %tid.x;
	mad.lo.s32 	%r2, %r24, %r25, %r26;
	setp.ge.s32 	%p1, %r1, %r20;
	setp.ge.s32 	%p2, %r2, %r19;
	or.pred  	%p3, %p1, %p2;
	@%p3 bra 	$L__BB0_14;
	setp.lt.s32 	%p4, %r18, 1;
	mov.f64 	%fd67, 0d0000000000000000;
	@%p4 bra 	$L__BB0_13;
	mul.lo.s32 	%r3, %r18, %r1;
	and.b32  	%r4, %r18, 7;
	setp.lt.u32 	%p5, %r18, 8;
	mov.f64 	%fd67, 0d0000000000000000;
	mov.b32 	%r39, 0;
	@%p5 bra 	$L__BB0_5;
	and.b32  	%r39, %r18, 2147483640;
	neg.s32 	%r37, %r39;
	shl.b32 	%r7, %r19, 3;
	mul.wide.u32 	%rd9, %r3, 8;
	add.s64 	%rd10, %rd9, %rd2;
	add.s64 	%rd52, %rd10, 32;
	mov.f64 	%fd67, 0d0000000000000000;
	mul.wide.s32 	%rd13, %r19, 8;
	mov.u32 	%r36, %r2;
$L__BB0_4:
	.pragma "nounroll";
	ld.global.f64 	%fd17, [%rd52+-32];
	mul.wide.s32 	%rd11, %r36, 8;
	add.s64 	%rd12, %rd1, %rd11;
	ld.global.f64 	%fd18, [%rd12];
	fma.rn.f64 	%fd19, %fd17, %fd18, %fd67;
	ld.global.f64 	%fd20, [%rd52+-24];
	add.s64 	%rd14, %rd12, %rd13;
	ld.global.f64 	%fd21, [%rd14];
	fma.rn.f64 	%fd22, %fd20, %fd21, %fd19;
	ld.global.f64 	%fd23, [%rd52+-16];
	add.s64 	%rd15, %rd14, %rd13;
	ld.global.f64 	%fd24, [%rd15];
	fma.rn.f64 	%fd25, %fd23, %fd24, %fd22;
	ld.global.f64 	%fd26, [%rd52+-8];
	add.s64 	%rd16, %rd15, %rd13;
	ld.global.f64 	%fd27, [%rd16];
	fma.rn.f64 	%fd28, %fd26, %fd27, %fd25;
	ld.global.f64 	%fd29, [%rd52];
	add.s64 	%rd17, %rd16, %rd13;
	ld.global.f64 	%fd30, [%rd17];
	fma.rn.f64 	%fd31, %fd29, %fd30, %fd28;
	ld.global.f64 	%fd32, [%rd52+8];
	add.s64 	%rd18, %rd17, %rd13;
	ld.global.f64 	%fd33, [%rd18];
	fma.rn.f64 	%fd34, %fd32, %fd33, %fd31;
	ld.global.f64 	%fd35, [%rd52+16];
	add.s64 	%rd19, %rd18, %rd13;
	ld.global.f64 	%fd36, [%rd19];
	fma.rn.f64 	%fd37, %fd35, %fd36, %fd34;
	ld.global.f64 	%fd38, [%rd52+24];
	add.s64 	%rd20, %rd19, %rd13;
	ld.global.f64 	%fd39, [%rd20];
	fma.rn.f64 	%fd67, %fd38, %fd39, %fd37;
	add.s32 	%r37, %r37, 8;
	add.s32 	%r36, %r36, %r7;
	add.s64 	%rd52, %rd52, 64;
	setp.ne.s32 	%p6, %r37, 0;
	@%p6 bra 	$L__BB0_4;
$L__BB0_5:
	setp.eq.s32 	%p7, %r4, 0;
	@%p7 bra 	$L__BB0_13;
	and.b32  	%r13, %r18, 3;
	setp.lt.u32 	%p8, %r4, 4;
	@%p8 bra 	$L__BB0_8;
	add.s32 	%r28, %r39, %r3;
	mul.wide.u32 	%rd21, %r28, 8;
	add.s64 	%rd22, %rd2, %rd21;
	ld.global.f64 	%fd41, [%rd22];
	mad.lo.s32 	%r29, %r39, %r19, %r2;
	mul.wide.s32 	%rd23, %r29, 8;
	add.s64 	%rd24, %rd1, %rd23;
	ld.global.f64 	%fd42, [%rd24];
	fma.rn.f64 	%fd43, %fd41, %fd42, %fd67;
	cvt.u64.u32 	%rd25, %r3;
	cvt.u64.u32 	%rd26, %r39;
	add.s64 	%rd27, %rd26, %rd25;
	shl.b64 	%rd28, %rd27, 3;
	add.s64 	%rd29, %rd2, %rd28;
	ld.global.f64 	%fd44, [%rd29+8];
	mul.wide.s32 	%rd30, %r19, 8;
	add.s64 	%rd31, %rd24, %rd30;
	ld.global.f64 	%fd45, [%rd31];
	fma.rn.f64 	%fd46, %fd44, %fd45, %fd43;
	ld.global.f64 	%fd47, [%rd29+16];
	add.s64 	%rd32, %rd31, %rd30;
	ld.global.f64 	%fd48, [%rd32];
	fma.rn.f64 	%fd49, %fd47, %fd48, %fd46;
	ld.global.f64 	%fd50, [%rd29+24];
	add.s64 	%rd33, %rd32, %rd30;
	ld.global.f64 	%fd51, [%rd33];
	fma.rn.f64 	%fd67, %fd50, %fd51, %fd49;
	add.s32 	%r39, %r39, 4;
$L__BB0_8:
	setp.eq.s32 	%p9, %r13, 0;
	@%p9 bra 	$L__BB0_13;
	setp.eq.s32 	%p10, %r13, 1;
	@%p10 bra 	$L__BB0_11;
	add.s32 	%r30, %r39, %r3;
	mul.wide.u32 	%rd34, %r30, 8;
	add.s64 	%rd35, %rd2, %rd34;
	ld.global.f64 	%fd53, [%rd35];
	mad.lo.s32 	%r31, %r39, %r19, %r2;
	mul.wide.s32 	%rd36, %r31, 8;
	add.s64 	%rd37, %rd1, %rd36;
	ld.global.f64 	%fd54, [%rd37];
	fma.rn.f64 	%fd55, %fd53, %fd54, %fd67;
	cvt.u64.u32 	%rd38, %r3;
	cvt.u64.u32 	%rd39, %r39;
	add.s64 	%rd40, %rd39, %rd38;
	shl.b64 	%rd41, %rd40, 3;
	add.s64 	%rd42, %rd2, %rd41;
	ld.global.f64 	%fd56, [%rd42+8];
	mul.wide.s32 	%rd43, %r19, 8;
	add.s64 	%rd44, %rd37, %rd43;
	ld.global.f64 	%fd57, [%rd44];
	fma.rn.f64 	%fd67, %fd56, %fd57, %fd55;
	add.s32 	%r39, %r39, 2;
$L__BB0_11:
	and.b32  	%r32, %r18, 1;
	setp.eq.b32 	%p11, %r32, 1;
	not.pred 	%p12, %p11;
	@%p12 bra 	$L__BB0_13;
	add.s32 	%r33, %r39, %r3;
	mul.wide.u32 	%rd45, %r33, 8;
	add.s64 	%rd46, %rd2, %rd45;
	ld.global.f64 	%fd58, [%rd46];
	mad.lo.s32 	%r34, %r39, %r19, %r2;
	mul.wide.s32 	%rd47, %r34, 8;
	add.s64 	%rd48, %rd1, %rd47;
	ld.global.f64 	%fd59, [%rd48];
	fma.rn.f64 	%fd67, %fd58, %fd59, %fd67;
$L__BB0_13:
	mad.lo.s32 	%r35, %r19, %r1, %r2;
	cvta.to.global.u64 	%rd49, %rd6;
	mul.wide.s32 	%rd50, %r35, 8;
	add.s64 	%rd51, %rd49, %rd50;
	st.global.f64 	[%rd51], %fd67;
$L__BB0_14:
	ret;

}
	// .globl	_Z13matvec_kernelPKdS0_Pdii
.visible .entry _Z13matvec_kernelPKdS0_Pdii(
	.param .u64 .ptr .align 1 _Z13matvec_kernelPKdS0_Pdii_param_0,
	.param .u64 .ptr .align 1 _Z13matvec_kernelPKdS0_Pdii_param_1,
	.param .u64 .ptr .align 1 _Z13matvec_kernelPKdS0_Pdii_param_2,
	.param .u32 _Z13matvec_kernelPKdS0_Pdii_param_3,
	.param .u32 _Z13matvec_kernelPKdS0_Pdii_param_4
)
{
	.reg .pred 	%p<11>;
	.reg .b32 	%r<38>;
	.reg .b64 	%rd<31>;
	.reg .b64 	%fd<112>;

	ld.param.u64 	%rd11, [_Z13matvec_kernelPKdS0_Pdii_param_0];
	ld.param.u64 	%rd12, [_Z13matvec_kernelPKdS0_Pdii_param_1];
	ld.param.u64 	%rd10, [_Z13matvec_kernelPKdS0_Pdii_param_2];
	ld.param.u32 	%r24, [_Z13matvec_kernelPKdS0_Pdii_param_3];
	ld.param.u32 	%r23, [_Z13matvec_kernelPKdS0_Pdii_param_4];
	cvta.to.global.u64 	%rd1, %rd12;
	cvta.to.global.u64 	%rd2, %rd11;
	mov.u32 	%r25, %ctaid.x;
	mov.u32 	%r26, %ntid.x;
	mov.u32 	%r27, %tid.x;
	mad.lo.s32 	%r1, %r25, %r26, %r27;
	setp.ge.s32 	%p1, %r1, %r24;
	@%p1 bra 	$L__BB1_15;
	setp.lt.s32 	%p2, %r23, 1;
	mov.f64 	%fd111, 0d0000000000000000;
	@%p2 bra 	$L__BB1_14;
	mul.lo.s32 	%r2, %r23, %r1;
	and.b32  	%r3, %r23, 15;
	setp.lt.u32 	%p3, %r23, 16;
	mov.f64 	%fd111, 0d0000000000000000;
	mov.b32 	%r34, 0;
	@%p3 bra 	$L__BB1_5;
	and.b32  	%r34, %r23, 2147483632;
	neg.s32 	%r32, %r34;
	add.s64 	%rd3, %rd2, 64;
	add.s64 	%rd29, %rd1, 64;
	mov.f64 	%fd111, 0d0000000000000000;
	mov.u32 	%r31, %r2;
$L__BB1_4:
	.pragma "nounroll";
	mul.wide.s32 	%rd13, %r31, 8;
	add.s64 	%rd14, %rd3, %rd13;
	ld.global.f64 	%fd18, [%rd14+-64];
	ld.global.f64 	%fd19, [%rd29+-64];
	fma.rn.f64 	%fd20, %fd18, %fd19, %fd111;
	ld.global.f64 	%fd21, [%rd14+-56];
	ld.global.f64 	%fd22, [%rd29+-56];
	fma.rn.f64 	%fd23, %fd21, %fd22, %fd20;
	ld.global.f64 	%fd24, [%rd14+-48];
	ld.global.f64 	%fd25, [%rd29+-48];
	fma.rn.f64 	%fd26, %fd24, %fd25, %fd23;
	ld.global.f64 	%fd27, [%rd14+-40];
	ld.global.f64 	%fd28, [%rd29+-40];
	fma.rn.f64 	%fd29, %fd27, %fd28, %fd26;
	ld.global.f64 	%fd30, [%rd14+-32];
	ld.global.f64 	%fd31, [%rd29+-32];
	fma.rn.f64 	%fd32, %fd30, %fd31, %fd29;
	ld.global.f64 	%fd33, [%rd14+-24];
	ld.global.f64 	%fd34, [%rd29+-24];
	fma.rn.f64 	%fd35, %fd33, %fd34, %fd32;
	ld.global.f64 	%fd36, [%rd14+-16];
	ld.global.f64 	%fd37, [%rd29+-16];
	fma.rn.f64 	%fd38, %fd36, %fd37, %fd35;
	ld.global.f64 	%fd39, [%rd14+-8];
	ld.global.f64 	%fd40, [%rd29+-8];
	fma.rn.f64 	%fd41, %fd39, %fd40, %fd38;
	ld.global.f64 	%fd42, [%rd14];
	ld.global.f64 	%fd43, [%rd29];
	fma.rn.f64 	%fd44, %fd42, %fd43, %fd41;
	ld.global.f64 	%fd45, [%rd14+8];
	ld.global.f64 	%fd46, [%rd29+8];
	fma.rn.f64 	%fd47, %fd45, %fd46, %fd44;
	ld.global.f64 	%fd48, [%rd14+16];
	ld.global.f64 	%fd49, [%rd29+16];
	fma.rn.f64 	%fd50, %fd48, %fd49, %fd47;
	ld.global.f64 	%fd51, [%rd14+24];
	ld.global.f64 	%fd52, [%rd29+24];
	fma.rn.f64 	%fd53, %fd51, %fd52, %fd50;
	ld.global.f64 	%fd54, [%rd14+32];
	ld.global.f64 	%fd55, [%rd29+32];
	fma.rn.f64 	%fd56, %fd54, %fd55, %fd53;
	ld.global.f64 	%fd57, [%rd14+40];
	ld.global.f64 	%fd58, [%rd29+40];
	fma.rn.f64 	%fd59, %fd57, %fd58, %fd56;
	ld.global.f64 	%fd60, [%rd14+48];
	ld.global.f64 	%fd61, [%rd29+48];
	fma.rn.f64 	%fd62, %fd60, %fd61, %fd59;
	ld.global.f64 	%fd63, [%rd14+56];
	ld.global.f64 	%fd64, [%rd29+56];
	fma.rn.f64 	%fd111, %fd63, %fd64, %fd62;
	add.s32 	%r32, %r32, 16;
	add.s32 	%r31, %r31, 16;
	add.s64 	%rd29, %rd29, 128;
	setp.ne.s32 	%p4, %r32, 0;
	@%p4 bra 	$L__BB1_4;
$L__BB1_5:
	setp.eq.s32 	%p5, %r3, 0;
	@%p5 bra 	$L__BB1_14;
	and.b32  	%r11, %r23, 7;
	setp.lt.u32 	%p6, %r3, 8;
	@%p6 bra 	$L__BB1_8;
	add.s32 	%r29, %r34, %r2;
	mul.wide.s32 	%rd15, %r29, 8;
	add.s64 	%rd16, %rd2, %rd15;
	ld.global.f64 	%fd66, [%rd16];
	mul.wide.u32 	%rd17, %r34, 8;
	add.s64 	%rd18, %rd1, %rd17;
	ld.global.f64 	%fd67, [%rd18];
	fma.rn.f64 	%fd68, %fd66, %fd67, %fd111;
	ld.global.f64 	%fd69, [%rd16+8];
	ld.global.f64 	%fd70, [%rd18+8];
	fma.rn.f64 	%fd71, %fd69, %fd70, %fd68;
	ld.global.f64 	%fd72, [%rd16+16];
	ld.global.f64 	%fd73, [%rd18+16];
	fma.rn.f64 	%fd74, %fd72, %fd73, %fd71;
	ld.global.f64 	%fd75, [%rd16+24];
	ld.global.f64 	%fd76, [%rd18+24];
	fma.rn.f64 	%fd77, %fd75, %fd76, %fd74;
	ld.global.f64 	%fd78, [%rd16+32];
	ld.global.f64 	%fd79, [%rd18+32];
	fma.rn.f64 	%fd80, %fd78, %fd79, %fd77;
	ld.global.f64 	%fd81, [%rd16+40];
	ld.global.f64 	%fd82, [%rd18+40];
	fma.rn.f64 	%fd83, %fd81, %fd82, %fd80;
	ld.global.f64 	%fd84, [%rd16+48];
	ld.global.f64 	%fd85, [%rd18+48];
	fma.rn.f64 	%fd86, %fd84, %fd85, %fd83;
	ld.global.f64 	%fd87, [%rd16+56];
	ld.global.f64 	%fd88, [%rd18+56];
	fma.rn.f64 	%fd111, %fd87, %fd88, %fd86;
	add.s32 	%r34, %r34, 8;
$L__BB1_8:
	setp.eq.s32 	%p7, %r11, 0;
	@%p7 bra 	$L__BB1_14;
	and.b32  	%r14, %r23, 3;
	setp.lt.u32 	%p8, %r11, 4;
	@%p8 bra 	$L__BB1_11;
	add.s32 	%r30, %r34, %r2;
	mul.wide.s32 	%rd19, %r30, 8;
	add.s64 	%rd20, %rd2, %rd19;
	ld.global.f64 	%fd90, [%rd20];
	mul.wide.u32 	%rd21, %r34, 8;
	add.s64 	%rd22, %rd1, %rd21;
	ld.global.f64 	%fd91, [%rd22];
	fma.rn.f64 	%fd92, %fd90, %fd91, %fd111;
	ld.global.f64 	%fd93, [%rd20+8];
	ld.global.f64 	%fd94, [%rd22+8];
	fma.rn.f64 	%fd95, %fd93, %fd94, %fd92;
	ld.global.f64 	%fd96, [%rd20+16];
	ld.global.f64 	%fd97, [%rd22+16];
	fma.rn.f64 	%fd98, %fd96, %fd97, %fd95;
	ld.global.f64 	%fd99, [%rd20+24];
	ld.global.f64 	%fd100, [%rd22+24];
	fma.rn.f64 	%fd111, %fd99, %fd100, %fd98;
	add.s32 	%r34, %r34, 4;
$L__BB1_11:
	setp.eq.s32 	%p9, %r14, 0;
	@%p9 bra 	$L__BB1_14;
	mul.wide.u32 	%rd23, %r34, 8;
	add.s64 	%rd30, %rd1, %rd23;
	add.s32 	%r37, %r34, %r2;
	neg.s32 	%r36, %r14;
$L__BB1_13:
	.pragma "nounroll";
	mul.wide.s32 	%rd24, %r37, 8;
	add.s64 	%rd25, %rd2, %rd24;
	ld.global.f64 	%fd101, [%rd25];
	ld.global.f64 	%fd102, [%rd30];
	fma.rn.f64 	%fd111, %fd101, %fd102, %fd111;
	add.s64 	%rd30, %rd30, 8;
	add.s32 	%r37, %r37, 1;
	add.s32 	%r36, %r36, 1;
	setp.ne.s32 	%p10, %r36, 0;
	@%p10 bra 	$L__BB1_13;
$L__BB1_14:
	cvta.to.global.u64 	%rd26, %rd10;
	mul.wide.s32 	%rd27, %r1, 8;
	add.s64 	%rd28, %rd26, %rd27;
	st.global.f64 	[%rd28], %fd111;
$L__BB1_15:
	ret;

}


// ===== COMPILED SASS (sm_100) =====

	.target	sm_100

	.elftype	@"ET_EXEC"


//--------------------- .note.nv.tkinfo           --------------------------
	.section	.note.nv.tkinfo,"",@"SHT_NOTE"
	.sectionflags	@"SHF_NOTE_NV_TKINFO"
	.tkinfo
        /*0018*/ 	.word	0x00000002
        /*0030*/ 	.string	""
        /*0030*/ 	.string	"ptxas"
        /*0030*/ 	.string	"Cuda compilation tools, release 13.0, V13.0.88"
        /*0030*/ 	.string	"Build cuda_13.0.r13.0/compiler.36424714_0"
        /*0030*/ 	.string	"-arch sm_100 -m 64 "



//--------------------- .note.nv.cuinfo           --------------------------
	.section	.note.nv.cuinfo,"",@"SHT_NOTE"
	.sectionflags	@"SHF_NOTE_NV_CUINFO"
        /*0018*/ 	.short	0x0002
        /*001a*/ 	.short	0x0064
        /*001c*/ 	.short	0x0082
	.zero		2


//--------------------- .nv.info                  --------------------------
	.section	.nv.info,"",@"SHT_CUDA_INFO"
	.align	4


	//----- nvinfo : EIATTR_REGCOUNT
	.align		4
        /*0000*/ 	.byte	0x04, 0x2f
        /*0002*/ 	.short	(.L_1 - .L_0)
	.align		4
.L_0:
        /*0004*/ 	.word	index@(_Z13matmul_kernelPKdS0_Pdiii)
        /*0008*/ 	.word	0x00000020


	//----- nvinfo : EIATTR_FRAME_SIZE
	.align		4
.L_1:
        /*000c*/ 	.byte	0x04, 0x11
        /*000e*/ 	.short	(.L_3 - .L_2)
	.align		4
.L_2:
        /*0010*/ 	.word	index@(_Z13matmul_kernelPKdS0_Pdiii)
        /*0014*/ 	.word	0x00000000


	//----- nvinfo : EIATTR_REGCOUNT
	.align		4
.L_3:
        /*0018*/ 	.byte	0x04, 0x2f
        /*001a*/ 	.short	(.L_5 - .L_4)
	.align		4
.L_4:
        /*001c*/ 	.word	index@(_Z13matvec_kernelPKdS0_Pdii)
        /*0020*/ 	.word	0x00000020


	//----- nvinfo : EIATTR_FRAME_SIZE
	.align		4
.L_5:
        /*0024*/ 	.byte	0x04, 0x11
        /*0026*/ 	.short	(.L_7 - .L_6)
	.align		4
.L_6:
        /*0028*/ 	.word	index@(_Z13matvec_kernelPKdS0_Pdii)
        /*002c*/ 	.word	0x00000000


	//----- nvinfo : EIATTR_MIN_STACK_SIZE
	.align		4
.L_7:
        /*0030*/ 	.byte	0x04, 0x12
        /*0032*/ 	.short	(.L_9 - .L_8)
	.align		4
.L_8:
        /*0034*/ 	.word	index@(_Z13matvec_kernelPKdS0_Pdii)
        /*0038*/ 	.word	0x00000000


	//----- nvinfo : EIATTR_MIN_STACK_SIZE
	.align		4
.L_9:
        /*003c*/ 	.byte	0x04, 0x12
        /*003e*/ 	.short	(.L_11 - .L_10)
	.align		4
.L_10:
        /*0040*/ 	.word	index@(_Z13matmul_kernelPKdS0_Pdiii)
        /*0044*/ 	.word	0x00000000
.L_11:


//--------------------- .nv.compat                --------------------------
	.section	.nv.compat,"",@"SHT_CUDA_COMPAT_INFO"
	.align	4
        /*0000*/ 	.byte	0x02, 0x09, 0x00, 0x00, 0x02, 0x02, 0x01, 0x00, 0x02, 0x05, 0x05, 0x00, 0x03, 0x07, 0x01, 0x01
        /*0010*/ 	.byte	0x02, 0x03, 0x00, 0x00, 0x02, 0x06, 0x01, 0x00, 0x04, 0x0b, 0x08, 0x00, 0x01, 0x00, 0x00, 0x00
        /*0020*/ 	.byte	0x00, 0x00, 0x00, 0x00


//--------------------- .nv.info._Z13matvec_kernelPKdS0_Pdii --------------------------
	.section	.nv.info._Z13matvec_kernelPKdS0_Pdii,"",@"SHT_CUDA_INFO"
	.sectionflags	@""
	.align	4


	//----- nvinfo : EIATTR_CUDA_API_VERSION
	.align		4
        /*0000*/ 	.byte	0x04, 0x37
        /*0002*/ 	.short	(.L_13 - .L_12)
.L_12:
        /*0004*/ 	.word	0x00000082


	//----- nvinfo : EIATTR_KPARAM_INFO
	.align		4
.L_13:
        /*0008*/ 	.byte	0x04, 0x17
        /*000a*/ 	.short	(.L_15 - .L_14)
.L_14:
        /*000c*/ 	.word	0x00000000
        /*0010*/ 	.short	0x0004
        /*0012*/ 	.short	0x001c
        /*0014*/ 	.byte	0x00, 0xf0, 0x11, 0x00


	//----- nvinfo : EIATTR_KPARAM_INFO
	.align		4
.L_15:
        /*0018*/ 	.byte	0x04, 0x17
        /*001a*/ 	.short	(.L_17 - .L_16)
.L_16:
        /*001c*/ 	.word	0x00000000
        /*0020*/ 	.short	0x0003
        /*0022*/ 	.short	0x0018
        /*0024*/ 	.byte	0x00, 0xf0, 0x11, 0x00


	//----- nvinfo : EIATTR_KPARAM_INFO
	.align		4
.L_17:
        /*0028*/ 	.byte	0x04, 0x17
        /*002a*/ 	.short	(.L_19 - .L_18)
.L_18:
        /*002c*/ 	.word	0x00000000
        /*0030*/ 	.short	0x0002
        /*0032*/ 	.short	0x0010
        /*0034*/ 	.byte	0x00, 0xf5, 0x21, 0x00


	//----- nvinfo : EIATTR_KPARAM_INFO
	.align		4
.L_19:
        /*0038*/ 	.byte	0x04, 0x17
        /*003a*/ 	.short	(.L_21 - .L_20)
.L_20:
        /*003c*/ 	.word	0x00000000
        /*0040*/ 	.short	0x0001
        /*0042*/ 	.short	0x0008
        /*0044*/ 	.byte	0x00, 0xf5, 0x21, 0x00


	//----- nvinfo : EIATTR_KPARAM_INFO
	.align		4
.L_21:
        /*0048*/ 	.byte	0x04, 0x17
        /*004a*/ 	.short	(.L_23 - .L_22)
.L_22:
        /*004c*/ 	.word	0x00000000
        /*0050*/ 	.short	0x0000
        /*0052*/ 	.short	0x0000
        /*0054*/ 	.byte	0x00, 0xf5, 0x21, 0x00


	//----- nvinfo : EIATTR_SPARSE_MMA_MASK
	.align		4
.L_23:
        /*0058*/ 	.byte	0x03, 0x50
        /*005a*/ 	.short	0x0000


	//----- nvinfo : EIATTR_MAXREG_COUNT
	.align		4
        /*005c*/ 	.byte	0x03, 0x1b
        /*005e*/ 	.short	0x00ff


	//----- nvinfo : EIATTR_MERCURY_ISA_VERSION
	.align		4
        /*0060*/ 	.byte	0x03, 0x5f
        /*0062*/ 	.short	0x0101


	//----- nvinfo : EIATTR_VRC_CTA_INIT_COUNT
	.align		4
        /*0064*/ 	.byte	0x02, 0x4a
	.zero		1
	.zero		1


	//----- nvinfo : EIATTR_EXIT_INSTR_OFFSETS
	.align		4
        /*0068*/ 	.byte	0x04, 0x1c
        /*006a*/ 	.short	(.L_25 - .L_24)


	//   ....[0]....
.L_24:
        /*006c*/ 	.word	0x00000070


	//   ....[1]....
        /*0070*/ 	.word	0x00000ac0


	//----- nvinfo : EIATTR_CBANK_PARAM_SIZE
	.align		4
.L_25:
        /*0074*/ 	.byte	0x03, 0x19
        /*0076*/ 	.short	0x0020


	//----- nvinfo : EIATTR_PARAM_CBANK
	.align		4
        /*0078*/ 	.byte	0x04, 0x0a
        /*007a*/ 	.short	(.L_27 - .L_26)
	.align		4
.L_26:
        /*007c*/ 	.word	index@(.nv.constant0._Z13matvec_kernelPKdS0_Pdii)
        /*0080*/ 	.short	0x0380
        /*0082*/ 	.short	0x0020


	//----- nvinfo : EIATTR_SW_WAR
	.align		4
.L_27:
        /*0084*/ 	.byte	0x04, 0x36
        /*0086*/ 	.short	(.L_29 - .L_28)
.L_28:
        /*0088*/ 	.word	0x00000008
.L_29:


//--------------------- .nv.info._Z13matmul_kernelPKdS0_Pdiii --------------------------
	.section	.nv.info._Z13matmul_kernelPKdS0_Pdiii,"",@"SHT_CUDA_INFO"
	.sectionflags	@""
	.align	4


	//----- nvinfo : EIATTR_CUDA_API_VERSION
	.align		4
        /*0000*/ 	.byte	0x04, 0x37
        /*0002*/ 	.short	(.L_31 - .L_30)
.L_30:
        /*0004*/ 	.word	0x00000082


	//----- nvinfo : EIATTR_KPARAM_INFO
	.align		4
.L_31:
        /*0008*/ 	.byte	0x04, 0x17
        /*000a*/ 	.short	(.L_33 - .L_32)
.L_32:
        /*000c*/ 	.word	0x00000000
        /*0010*/ 	.short	0x0005
        /*0012*/ 	.short	0x0020
        /*0014*/ 	.byte	0x00, 0xf0, 0x11, 0x00


	//----- nvinfo : EIATTR_KPARAM_INFO
	.align		4
.L_33:
        /*0018*/ 	.byte	0x04, 0x17
        /*001a*/ 	.short	(.L_35 - .L_34)
.L_34:
        /*001c*/ 	.word	0x00000000
        /*0020*/ 	.short	0x0004
        /*0022*/ 	.short	0x001c
        /*0024*/ 	.byte	0x00, 0xf0, 0x11, 0x00


	//----- nvinfo : EIATTR_KPARAM_INFO
	.align		4
.L_35:
        /*0028*/ 	.byte	0x04, 0x17
        /*002a*/ 	.short	(.L_37 - .L_36)
.L_36:
        /*002c*/ 	.word	0x00000000
        /*0030*/ 	.short	0x0003
        /*0032*/ 	.short	0x0018
        /*0034*/ 	.byte	0x00, 0xf0, 0x11, 0x00


	//----- nvinfo : EIATTR_KPARAM_INFO
	.align		4
.L_37:
        /*0038*/ 	.byte	0x04, 0x17
        /*003a*/ 	.short	(.L_39 - .L_38)
.L_38:
        /*003c*/ 	.word	0x00000000
        /*0040*/ 	.short	0x0002
        /*0042*/ 	.short	0x0010
        /*0044*/ 	.byte	0x00, 0xf5, 0x21, 0x00


	//----- nvinfo : EIATTR_KPARAM_INFO
	.align		4
.L_39:
        /*0048*/ 	.byte	0x04, 0x17
        /*004a*/ 	.short	(.L_41 - .L_40)
.L_40:
        /*004c*/ 	.word	0x00000000
        /*0050*/ 	.short	0x0001
        /*0052*/ 	.short	0x0008
        /*0054*/ 	.byte	0x00, 0xf5, 0x21, 0x00


	//----- nvinfo : EIATTR_KPARAM_INFO
	.align		4
.L_41:
        /*0058*/ 	.byte	0x04, 0x17
        /*005a*/ 	.short	(.L_43 - .L_42)
.L_42:
        /*005c*/ 	.word	0x00000000
        /*0060*/ 	.short	0x0000
        /*0062*/ 	.short	0x0000
        /*0064*/ 	.byte	0x00, 0xf5, 0x21, 0x00


	//----- nvinfo : EIATTR_SPARSE_MMA_MASK
	.align		4
.L_43:
        /*0068*/ 	.byte	0x03, 0x50
        /*006a*/ 	.short	0x0000


	//----- nvinfo : EIATTR_MAXREG_COUNT
	.align		4
        /*006c*/ 	.byte	0x03, 0x1b
        /*006e*/ 	.short	0x00ff


	//----- nvinfo : EIATTR_MERCURY_ISA_VERSION
	.align		4
        /*0070*/ 	.byte	0x03, 0x5f
        /*0072*/ 	.short	0x0101


	//----- nvinfo : EIATTR_VRC_CTA_INIT_COUNT
	.align		4
        /*0074*/ 	.byte	0x02, 0x4a
	.zero		1
	.zero		1


	//----- nvinfo : EIATTR_EXIT_INSTR_OFFSETS
	.align		4
        /*0078*/ 	.byte	0x04, 0x1c
        /*007a*/ 	.short	(.L_45 - .L_44)


	//   ....[0]....
.L_44:
        /*007c*/ 	.word	0x000000d0


	//   ....[1]....
        /*0080*/ 	.word	0x000008f0


	//----- nvinfo : EIATTR_CBANK_PARAM_SIZE
	.align		4
.L_45:
        /*0084*/ 	.byte	0x03, 0x19
        /*0086*/ 	.short	0x0024


	//----- nvinfo : EIATTR_PARAM_CBANK
	.align		4
        /*0088*/ 	.byte	0x04, 0x0a
        /*008a*/ 	.short	(.L_47 - .L_46)
	.align		4
.L_46:
        /*008c*/ 	.word	index@(.nv.constant0._Z13matmul_kernelPKdS0_Pdiii)
        /*0090*/ 	.short	0x0380
        /*0092*/ 	.short	0x0024


	//----- nvinfo : EIATTR_SW_WAR
	.align		4
.L_47:
        /*0094*/ 	.byte	0x04, 0x36
        /*0096*/ 	.short	(.L_49 - .L_48)
.L_48:
        /*0098*/ 	.word	0x00000008
.L_49:


//--------------------- .nv.callgraph             --------------------------
	.section	.nv.callgraph,"",@"SHT_CUDA_CALLGRAPH"
	.align	4
	.sectionentsize	8
	.align		4
        /*0000*/ 	.word	0x00000000
	.align		4
        /*0004*/ 	.word	0xffffffff
	.align		4
        /*0008*/ 	.word	0x00000000
	.align		4
        /*000c*/ 	.word	0xfffffffe
	.align		4
        /*0010*/ 	.word	0x00000000
	.align		4
        /*0014*/ 	.word	0xfffffffd
	.align		4
        /*0018*/ 	.word	0x00000000
	.align		4
        /*001c*/ 	.word	0xfffffffc


//--------------------- .text._Z13matvec_kernelPKdS0_Pdii --------------------------
	.section	.text._Z13matvec_kernelPKdS0_Pdii,"ax",@progbits
	.align	128
        .global         _Z13matvec_kernelPKdS0_Pdii
        .type           _Z13matvec_kernelPKdS0_Pdii,@function
        .size           _Z13matvec_kernelPKdS0_Pdii,(.L_x_12 - _Z13matvec_kernelPKdS0_Pdii)
        .other          _Z13matvec_kernelPKdS0_Pdii,@"STO_CUDA_ENTRY STV_DEFAULT"
_Z13matvec_kernelPKdS0_Pdii:
.text._Z13matvec_kernelPKdS0_Pdii:
[----:B------:R-:W-:Y:S01]  /*0000*/  LDC R1, c[0x0][0x37c] ;  /* 0x0000df00ff017b82 */ /* 0x000fe20000000800 */
[----:B------:R-:W0:Y:S07]  /*0010*/  S2R R3, SR_TID.X ;  /* 0x0000000000037919 */ /* 0x000e2e0000002100 */
[----:B------:R-:W0:Y:S01]  /*0020*/  S2UR UR4, SR_CTAID.X ;  /* 0x00000000000479c3 */ /* 0x000e220000002500 */
[----:B------:R-:W1:Y:S07]  /*0030*/  LDCU UR5, c[0x0][0x398] ;  /* 0x00007300ff0577ac */ /* 0x000e6e0008000800 */
[----:B------:R-:W0:Y:S02]  /*0040*/  LDC R0, c[0x0][0x360] ;  /* 0x0000d800ff007b82 */ /* 0x000e240000000800 */
[----:B0-----:R-:W-:-:S05]  /*0050*/  IMAD R0, R0, UR4, R3 ;  /* 0x0000000400007c24 */ /* 0x001fca000f8e0203 */
[----:B-1----:R-:W-:-:S13]  /*0060*/  ISETP.GE.AND P0, PT, R0, UR5, PT ;  /* 0x0000000500007c0c */ /* 0x002fda000bf06270 */
[----:B------:R-:W-:Y:S05]  /*0070*/  @P0 EXIT ;  /* 0x000000000000094d */ /* 0x000fea0003800000 */
[----:B------:R-:W0:Y:S01]  /*0080*/  LDCU UR8, c[0x0][0x39c] ;  /* 0x00007380ff0877ac */ /* 0x000e220008000800 */
[----:B------:R-:W-:Y:S01]  /*0090*/  CS2R R24, SRZ ;  /* 0x0000000000187805 */ /* 0x000fe2000001ff00 */
[----:B------:R-:W1:Y:S01]  /*00a0*/  LDCU.64 UR16, c[0x0][0x358] ;  /* 0x00006b00ff1077ac */ /* 0x000e620008000a00 */
[----:B0-----:R-:W-:-:S09]  /*00b0*/  UISETP.GE.AND UP0, UPT, UR8, 0x1, UPT ;  /* 0x000000010800788c */ /* 0x001fd2000bf06270 */
[----:B-1----:R-:W-:Y:S05]  /*00c0*/  BRA.U !UP0, `(.L_x_0) ;  /* 0x0000000908707547 */ /* 0x002fea000b800000 */
[----:B------:R-:W-:Y:S01]  /*00d0*/  UISETP.GE.U32.AND UP1, UPT, UR8, 0x10, UPT ;  /* 0x000000100800788c */ /* 0x000fe2000bf26070 */
[----:B------:R-:W-:Y:S01]  /*00e0*/  HFMA2 R3, -RZ, RZ, 0, 0 ;  /* 0x00000000ff037431 */ /* 0x000fe200000001ff */
[----:B------:R-:W-:Y:S02]  /*00f0*/  ULOP3.LUT UR9, UR8, 0xf, URZ, 0xc0, !UPT ;  /* 0x0000000f08097892 */ /* 0x000fe4000f8ec0ff */
[----:B------:R-:W-:Y:S01]  /*0100*/  IMAD R2, R0, UR8, RZ ;  /* 0x0000000800027c24 */ /* 0x000fe2000f8e02ff */
[----:B------:R-:W-:Y:S01]  /*0110*/  CS2R R24, SRZ ;  /* 0x0000000000187805 */ /* 0x000fe2000001ff00 */
[----:B------:R-:W-:-:S03]  /*0120*/  UISETP.NE.AND UP0, UPT, UR9, URZ, UPT ;  /* 0x000000ff0900728c */ /* 0x000fc6000bf05270 */
[----:B------:R-:W-:Y:S08]  /*0130*/  BRA.U !UP1, `(.L_x_1) ;  /* 0x00000005091c7547 */ /* 0x000ff0000b800000 */
[----:B------:R-:W0:Y:S01]  /*0140*/  LDCU.128 UR12, c[0x0][0x380] ;  /* 0x00007000ff0c77ac */ /* 0x000e220008000c00 */
[----:B------:R-:W-:Y:S01]  /*0150*/  IMAD.MOV.U32 R26, RZ, RZ, R2 ;  /* 0x000000ffff1a7224 */ /* 0x000fe200078e0002 */
[----:B------:R-:W-:Y:S01]  /*0160*/  CS2R R24, SRZ ;  /* 0x0000000000187805 */ /* 0x000fe2000001ff00 */
[----:B------:R-:W-:-:S04]  /*0170*/  ULOP3.LUT UR10, UR8, 0x7ffffff0, URZ, 0xc0, !UPT ;  /* 0x7ffffff0080a7892 */ /* 0x000fc8000f8ec0ff */
[----:B------:R-:W-:Y:S02]  /*0180*/  UIADD3 UR11, UPT, UPT, -UR10, URZ, URZ ;  /* 0x000000ff0a0b7290 */ /* 0x000fe4000fffe1ff */
[----:B------:R-:W-:Y:S01]  /*0190*/  MOV R3, UR10 ;  /* 0x0000000a00037c02 */ /* 0x000fe20008000f00 */
[----:B0-----:R-:W-:Y:S02]  /*01a0*/  UIADD3 UR4, UP2, UPT, UR14, 0x40, URZ ;  /* 0x000000400e047890 */ /* 0x001fe4000ff5e0ff */
[----:B------:R-:W-:Y:S02]  /*01b0*/  UIADD3 UR6, UP1, UPT, UR12, 0x40, URZ ;  /* 0x000000400c067890 */ /* 0x000fe4000ff3e0ff */
[----:B------:R-:W-:Y:S02]  /*01c0*/  UIADD3.X UR5, UPT, UPT, URZ, UR15, URZ, UP2, !UPT ;  /* 0x0000000fff057290 */ /* 0x000fe400097fe4ff */
[----:B------:R-:W-:Y:S01]  /*01d0*/  IMAD.U32 R10, RZ, RZ, UR4 ;  /* 0x00000004ff0a7e24 */ /* 0x000fe2000f8e00ff */
[----:B------:R-:W-:-:S03]  /*01e0*/  UIADD3.X UR7, UPT, UPT, URZ, UR13, URZ, UP1, !UPT ;  /* 0x0000000dff077290 */ /* 0x000fc60008ffe4ff */
[----:B------:R-:W-:-:S09]  /*01f0*/  MOV R11, UR5 ;  /* 0x00000005000b7c02 */ /* 0x000fd20008000f00 */
.L_x_2:
[----:B------:R-:W-:Y:S01]  /*0200*/  MOV R5, UR7 ;  /* 0x0000000700057c02 */ /* 0x000fe20008000f00 */
[----:B------:R-:W-:Y:S01]  /*0210*/  IMAD.U32 R4, RZ, RZ, UR6 ;  /* 0x00000006ff047e24 */ /* 0x000fe2000f8e00ff */
[----:B------:R-:W-:Y:S01]  /*0220*/  MOV R7, R11 ;  /* 0x0000000b00077202 */ /* 0x000fe20000000f00 */
[----:B------:R-:W-:Y:S02]  /*0230*/  IMAD.MOV.U32 R6, RZ, RZ, R10 ;  /* 0x000000ffff067224 */ /* 0x000fe400078e000a */
[----:B------:R-:W-:-:S03]  /*0240*/  IMAD.WIDE R4, R26, 0x8, R4 ;  /* 0x000000081a047825 */ /* 0x000fc600078e0204 */
[----:B------:R-:W2:Y:S04]  /*0250*/  LDG.E.64 R22, desc[UR16][R6.64+-0x40] ;  /* 0xffffc01006167981 */ /* 0x000ea8000c1e1b00 */
[----:B------:R-:W2:Y:S04]  /*0260*/  LDG.E.64 R12, desc[UR16][R4.64+-0x40] ;  /* 0xffffc010040c7981 */ /* 0x000ea8000c1e1b00 */
[----:B------:R-:W3:Y:S04]  /*0270*/  LDG.E.64 R20, desc[UR16][R6.64+-0x38] ;  /* 0xffffc81006147981 */ /* 0x000ee8000c1e1b00 */
[----:B------:R-:W3:Y:S04]  /*0280*/  LDG.E.64 R16, desc[UR16][R4.64+-0x38] ;  /* 0xffffc81004107981 */ /* 0x000ee8000c1e1b00 */
[----:B------:R-:W4:Y:S04]  /*0290*/  LDG.E.64 R14, desc[UR16][R6.64+-0x30] ;  /* 0xffffd010060e7981 */ /* 0x000f28000c1e1b00 */
[----:B------:R-:W4:Y:S04]  /*02a0*/  LDG.E.64 R10, desc[UR16][R4.64+-0x30] ;  /* 0xffffd010040a7981 */ /* 0x000f28000c1e1b00 */
[----:B------:R-:W5:Y:S04]  /*02b0*/  LDG.E.64 R18, desc[UR16][R6.64+-0x28] ;  /* 0xffffd81006127981 */ /* 0x000f68000c1e1b00 */
[----:B------:R-:W5:Y:S01]  /*02c0*/  LDG.E.64 R8, desc[UR16][R4.64+-0x28] ;  /* 0xffffd81004087981 */ /* 0x000f62000c1e1b00 */
[----:B--2---:R-:W-:-:S03]  /*02d0*/  DFMA R22, R12, R22, R24 ;  /* 0x000000160c16722b */ /* 0x004fc60000000018 */
[----:B------:R-:W2:Y:S04]  /*02e0*/  LDG.E.64 R24, desc[UR16][R6.64+-0x20] ;  /* 0xffffe01006187981 */ /* 0x000ea8000c1e1b00 */
[----:B------:R-:W2:Y:S01]  /*02f0*/  LDG.E.64 R12, desc[UR16][R4.64+-0x20] ;  /* 0xffffe010040c7981 */ /* 0x000ea2000c1e1b00 */
[----:B---3--:R-:W-:-:S03]  /*0300*/  DFMA R20, R16, R20, R22 ;  /* 0x000000141014722b */ /* 0x008fc60000000016 */
[----:B------:R-:W3:Y:S04]  /*0310*/  LDG.E.64 R22, desc[UR16][R6.64+-0x18] ;  /* 0xffffe81006167981 */ /* 0x000ee8000c1e1b00 */
[----:B------:R-:W3:Y:S01]  /*0320*/  LDG.E.64 R16, desc[UR16][R4.64+-0x18] ;  /* 0xffffe81004107981 */ /* 0x000ee2000c1e1b00 */
[----:B----4-:R-:W-:-:S03]  /*0330*/  DFMA R14, R10, R14, R20 ;  /* 0x0000000e0a0e722b */ /* 0x010fc60000000014 */
[----:B------:R-:W4:Y:S04]  /*0340*/  LDG.E.64 R10, desc[UR16][R6.64+-0x10] ;  /* 0xfffff010060a7981 */ /* 0x000f28000c1e1b00 */
[----:B------:R-:W4:Y:S01]  /*0350*/  LDG.E.64 R20, desc[UR16][R4.64+-0x10] ;  /* 0xfffff01004147981 */ /* 0x000f22000c1e1b00 */
[----:B-----5:R-:W-:-:S03]  /*0360*/  DFMA R18, R8, R18, R14 ;  /* 0x000000120812722b */ /* 0x020fc6000000000e */
        /* <DEDUP_REMOVED lines=26> */
[----:B------:R-:W-:Y:S01]  /*0510*/  UIADD3 UR11, UPT, UPT, UR11, 0x10, URZ ;  /* 0x000000100b0b7890 */ /* 0x000fe2000fffe0ff */
[----:B------:R-:W-:-:S03]  /*0520*/  IADD3 R26, PT, PT, R26, 0x10, RZ ;  /* 0x000000101a1a7810 */ /* 0x000fc60007ffe0ff */
[----:B------:R-:W-:Y:S01]  /*0530*/  UISETP.NE.AND UP1, UPT, UR11, URZ, UPT ;  /* 0x000000ff0b00728c */ /* 0x000fe2000bf25270 */
[----:B--2---:R-:W-:-:S08]  /*0540*/  DFMA R10, R14, R12, R10 ;  /* 0x0000000c0e0a722b */ /* 0x004fd0000000000a */
[----:B---3--:R-:W-:-:S08]  /*0550*/  DFMA R10, R18, R16, R10 ;  /* 0x00000010120a722b */ /* 0x008fd0000000000a */
[----:B----4-:R-:W-:Y:S01]  /*0560*/  DFMA R24, R24, R22, R10 ;  /* 0x000000161818722b */ /* 0x010fe2000000000a */
[----:B------:R-:W-:-:S05]  /*0570*/  IADD3 R10, P0, PT, R6, 0x80, RZ ;  /* 0x00000080060a7810 */ /* 0x000fca0007f1e0ff */
[----:B------:R-:W-:Y:S02]  /*0580*/  IMAD.X R11, RZ, RZ, R7, P0 ;  /* 0x000000ffff0b7224 */ /* 0x000fe400000e0607 */
[----:B-----5:R-:W-:Y:S01]  /*0590*/  DFMA R24, R20, R8, R24 ;  /* 0x000000081418722b */ /* 0x020fe20000000018 */
[----:B------:R-:W-:Y:S10]  /*05a0*/  BRA.U UP1, `(.L_x_2) ;  /* 0xfffffffd01147547 */ /* 0x000ff4000b83ffff */
.L_x_1:
[----:B------:R-:W-:Y:S05]  /*05b0*/  BRA.U !UP0, `(.L_x_0) ;  /* 0x0000000508347547 */ /* 0x000fea000b800000 */
[----:B------:R-:W-:Y:S02]  /*05c0*/  UISETP.GE.U32.AND UP0, UPT, UR9, 0x8, UPT ;  /* 0x000000080900788c */ /* 0x000fe4000bf06070 */
[----:B------:R-:W-:-:S04]  /*05d0*/  ULOP3.LUT UR5, UR8, 0x7, URZ, 0xc0, !UPT ;  /* 0x0000000708057892 */ /* 0x000fc8000f8ec0ff */
[----:B------:R-:W-:-:S03]  /*05e0*/  UISETP.NE.AND UP1, UPT, UR5, URZ, UPT ;  /* 0x000000ff0500728c */ /* 0x000fc6000bf25270 */
[----:B------:R-:W-:Y:S08]  /*05f0*/  BRA.U !UP0, `(.L_x_3) ;  /* 0x0000000108787547 */ /* 0x000ff0000b800000 */
[----:B------:R-:W0:Y:S01]  /*0600*/  LDC.64 R10, c[0x0][0x380] ;  /* 0x0000e000ff0a7b82 */ /* 0x000e220000000a00 */
[----:B------:R-:W-:-:S07]  /*0610*/  IMAD.IADD R7, R2, 0x1, R3 ;  /* 0x0000000102077824 */ /* 0x000fce00078e0203 */
[----:B------:R-:W1:Y:S01]  /*0620*/  LDC.64 R4, c[0x0][0x388] ;  /* 0x0000e200ff047b82 */ /* 0x000e620000000a00 */
[----:B0-----:R-:W-:-:S05]  /*0630*/  IMAD.WIDE R10, R7, 0x8, R10 ;  /* 0x00000008070a7825 */ /* 0x001fca00078e020a */
[----:B------:R-:W2:Y:S01]  /*0640*/  LDG.E.64 R12, desc[UR16][R10.64] ;  /* 0x000000100a0c7981 */ /* 0x000ea2000c1e1b00 */
[----:B-1----:R-:W-:-:S03]  /*0650*/  IMAD.WIDE.U32 R4, R3, 0x8, R4 ;  /* 0x0000000803047825 */ /* 0x002fc600078e0004 */
[----:B------:R-:W3:Y:S04]  /*0660*/  LDG.E.64 R16, desc[UR16][R10.64+0x8] ;  /* 0x000008100a107981 */ /* 0x000ee8000c1e1b00 */
[----:B------:R-:W2:Y:S04]  /*0670*/  LDG.E.64 R14, desc[UR16][R4.64] ;  /* 0x00000010040e7981 */ /* 0x000ea8000c1e1b00 */
[----:B------:R-:W3:Y:S04]  /*0680*/  LDG.E.64 R18, desc[UR16][R4.64+0x8] ;  /* 0x0000081004127981 */ /* 0x000ee8000c1e1b00 */
[----:B------:R-:W4:Y:S04]  /*0690*/  LDG.E.64 R20, desc[UR16][R10.64+0x10] ;  /* 0x000010100a147981 */ /* 0x000f28000c1e1b00 */
[----:B------:R-:W4:Y:S04]  /*06a0*/  LDG.E.64 R22, desc[UR16][R4.64+0x10] ;  /* 0x0000101004167981 */ /* 0x000f28000c1e1b00 */
[----:B------:R-:W5:Y:S04]  /*06b0*/  LDG.E.64 R6, desc[UR16][R10.64+0x18] ;  /* 0x000018100a067981 */ /* 0x000f68000c1e1b00 */
[----:B------:R-:W5:Y:S04]  /*06c0*/  LDG.E.64 R8, desc[UR16][R4.64+0x18] ;  /* 0x0000181004087981 */ /* 0x000f68000c1e1b00 */
        /* <DEDUP_REMOVED lines=11> */
[----:B-----5:R-:W-:Y:S01]  /*0780*/  DFMA R6, R6, R8, R20 ;  /* 0x000000080606722b */ /* 0x020fe20000000014 */
[----:B------:R-:W-:-:S07]  /*0790*/  IADD3 R3, PT, PT, R3, 0x8, RZ ;  /* 0x0000000803037810 */ /* 0x000fce0007ffe0ff */
[----:B--2---:R-:W-:-:S08]  /*07a0*/  DFMA R6, R12, R14, R6 ;  /* 0x0000000e0c06722b */ /* 0x004fd00000000006 */
[----:B---3--:R-:W-:-:S08]  /*07b0*/  DFMA R6, R16, R18, R6 ;  /* 0x000000121006722b */ /* 0x008fd00000000006 */
[----:B----4-:R-:W-:-:S08]  /*07c0*/  DFMA R24, R22, R24, R6 ;  /* 0x000000181618722b */ /* 0x010fd00000000006 */
[----:B------:R-:W-:-:S11]  /*07d0*/  DFMA R24, R26, R28, R24 ;  /* 0x0000001c1a18722b */ /* 0x000fd60000000018 */
.L_x_3:
        /* <DEDUP_REMOVED lines=17> */
[----:B------:R-:W5:Y:S01]  /*08f0*/  LDG.E.64 R14, desc[UR16][R20.64+0x18] ;  /* 0x00001810140e7981 */ /* 0x000f62000c1e1b00 */
[----:B------:R-:W-:Y:S01]  /*0900*/  IADD3 R3, PT, PT, R3, 0x4, RZ ;  /* 0x0000000403037810 */ /* 0x000fe20007ffe0ff */
[----:B--2---:R-:W-:-:S08]  /*0910*/  DFMA R18, R18, R22, R24 ;  /* 0x000000161212722b */ /* 0x004fd00000000018 */
[----:B---3--:R-:W-:-:S08]  /*0920*/  DFMA R8, R8, R10, R18 ;  /* 0x0000000a0808722b */ /* 0x008fd00000000012 */
[----:B----4-:R-:W-:-:S08]  /*0930*/  DFMA R4, R4, R6, R8 ;  /* 0x000000060404722b */ /* 0x010fd00000000008 */
[----:B-----5:R-:W-:-:S11]  /*0940*/  DFMA R24, R12, R14, R4 ;  /* 0x0000000e0c18722b */ /* 0x020fd60000000004 */
.L_x_4:
[----:B------:R-:W-:Y:S05]  /*0950*/  BRA.U !UP1, `(.L_x_0) ;  /* 0x00000001094c7547 */ /* 0x000fea000b800000 */
[----:B------:R-:W0:Y:S01]  /*0960*/  LDC.64 R4, c[0x0][0x388] ;  /* 0x0000e200ff047b82 */ /* 0x000e220000000a00 */
[----:B------:R-:W-:Y:S01]  /*0970*/  IADD3 R9, PT, PT, R2, R3, RZ ;  /* 0x0000000302097210 */ /* 0x000fe20007ffe0ff */
[----:B------:R-:W-:-:S06]  /*0980*/  UIADD3 UR4, UPT, UPT, -UR4, URZ, URZ ;  /* 0x000000ff04047290 */ /* 0x000fcc000fffe1ff */
[----:B------:R-:W1:Y:S01]  /*0990*/  LDC.64 R6, c[0x0][0x380] ;  /* 0x0000e000ff067b82 */ /* 0x000e620000000a00 */
[----:B0-----:R-:W-:-:S04]  /*09a0*/  IMAD.WIDE.U32 R4, R3, 0x8, R4 ;  /* 0x0000000803047825 */ /* 0x001fc800078e0004 */
[----:B------:R-:W-:Y:S01]  /*09b0*/  IMAD.MOV.U32 R8, RZ, RZ, R4 ;  /* 0x000000ffff087224 */ /* 0x000fe200078e0004 */
[----:B------:R-:W-:-:S07]  /*09c0*/  MOV R11, R5 ;  /* 0x00000005000b7202 */ /* 0x000fce0000000f00 */
.L_x_5:
[----:B-1----:R-:W-:Y:S01]  /*09d0*/  IMAD.WIDE R2, R9, 0x8, R6 ;  /* 0x0000000809027825 */ /* 0x002fe200078e0206 */
[----:B------:R-:W-:-:S03]  /*09e0*/  MOV R4, R8 ;  /* 0x0000000800047202 */ /* 0x000fc60000000f00 */
[----:B------:R-:W-:Y:S02]  /*09f0*/  IMAD.MOV.U32 R5, RZ, RZ, R11 ;  /* 0x000000ffff057224 */ /* 0x000fe400078e000b */
[----:B------:R-:W2:Y:S04]  /*0a00*/  LDG.E.64 R2, desc[UR16][R2.64] ;  /* 0x0000001002027981 */ /* 0x000ea8000c1e1b00 */
[----:B------:R-:W2:Y:S01]  /*0a10*/  LDG.E.64 R4, desc[UR16][R4.64] ;  /* 0x0000001004047981 */ /* 0x000ea2000c1e1b00 */
[----:B------:R-:W-:Y:S01]  /*0a20*/  UIADD3 UR4, UPT, UPT, UR4, 0x1, URZ ;  /* 0x0000000104047890 */ /* 0x000fe2000fffe0ff */
[----:B------:R-:W-:Y:S02]  /*0a30*/  IADD3 R8, P0, PT, R8, 0x8, RZ ;  /* 0x0000000808087810 */ /* 0x000fe40007f1e0ff */
[----:B------:R-:W-:Y:S01]  /*0a40*/  IADD3 R9, PT, PT, R9, 0x1, RZ ;  /* 0x0000000109097810 */ /* 0x000fe20007ffe0ff */
[----:B------:R-:W-:Y:S01]  /*0a50*/  UISETP.NE.AND UP0, UPT, UR4, URZ, UPT ;  /* 0x000000ff0400728c */ /* 0x000fe2000bf05270 */
[----:B------:R-:W-:Y:S01]  /*0a60*/  IADD3.X R11, PT, PT, RZ, R11, RZ, P0, !PT ;  /* 0x0000000bff0b7210 */ /* 0x000fe200007fe4ff */
[----:B--2---:R-:W-:-:S07]  /*0a70*/  DFMA R24, R2, R4, R24 ;  /* 0x000000040218722b */ /* 0x004fce0000000018 */
[----:B------:R-:W-:Y:S05]  /*0a80*/  BRA.U UP0, `(.L_x_5) ;  /* 0xfffffffd00d07547 */ /* 0x000fea000b83ffff */
.L_x_0:
[----:B------:R-:W0:Y:S02]  /*0a90*/  LDC.64 R2, c[0x0][0x390] ;  /* 0x0000e400ff027b82 */ /* 0x000e240000000a00 */
[----:B0-----:R-:W-:-:S05]  /*0aa0*/  IMAD.WIDE R2, R0, 0x8, R2 ;  /* 0x0000000800027825 */ /* 0x001fca00078e0202 */
[----:B------:R-:W-:Y:S01]  /*0ab0*/  STG.E.64 desc[UR16][R2.64], R24 ;  /* 0x0000001802007986 */ /* 0x000fe2000c101b10 */
[----:B------:R-:W-:Y:S05]  /*0ac0*/  EXIT ;  /* 0x000000000000794d */ /* 0x000fea0003800000 */
.L_x_6:
[----:B------:R-:W-:-:S00]  /*0ad0*/  BRA `(.L_x_6) ;  /* 0xfffffffc00fc7947 */ /* 0x000fc0000383ffff */
[----:B------:R-:W-:-:S00]  /*0ae0*/  NOP ;  /* 0x0000000000007918 */ /* 0x000fc00000000000 */
        /* <DEDUP_REMOVED lines=9> */
.L_x_12:


//--------------------- .text._Z13matmul_kernelPKdS0_Pdiii --------------------------
	.section	.text._Z13matmul_kernelPKdS0_Pdiii,"ax",@progbits
	.align	128
        .global         _Z13matmul_kernelPKdS0_Pdiii
        .type           _Z13matmul_kernelPKdS0_Pdiii,@function
        .size           _Z13matmul_kernelPKdS0_Pdiii,(.L_x_13 - _Z13matmul_kernelPKdS0_Pdiii)
        .other          _Z13matmul_kernelPKdS0_Pdiii,@"STO_CUDA_ENTRY STV_DEFAULT"
_Z13matmul_kernelPKdS0_Pdiii:
.text._Z13matmul_kernelPKdS0_Pdiii:
[----:B------:R-:W-:Y:S01]  /*0000*/  LDC R1, c[0x0][0x37c] ;  /* 0x0000df00ff017b82 */ /* 0x000fe20000000800 */
[----:B------:R-:W0:Y:S07]  /*0010*/  S2R R4, SR_TID.X ;  /* 0x0000000000047919 */ /* 0x000e2e0000002100 */
[----:B------:R-:W1:Y:S01]  /*0020*/  LDC R2, c[0x0][0x364] ;  /* 0x0000d900ff027b82 */ /* 0x000e620000000800 */
[----:B------:R-:W2:Y:S01]  /*0030*/  LDCU UR6, c[0x0][0x398] ;  /* 0x00007300ff0677ac */ /* 0x000ea20008000800 */
[----:B------:R-:W1:Y:S06]  /*0040*/  S2R R5, SR_TID.Y ;  /* 0x0000000000057919 */ /* 0x000e6c0000002200 */
[----:B------:R-:W0:Y:S08]  /*0050*/  S2UR UR5, SR_CTAID.X ;  /* 0x00000000000579c3 */ /* 0x000e300000002500 */
[----:B------:R-:W0:Y:S08]  /*0060*/  LDC R3, c[0x0][0x360] ;  /* 0x0000d800ff037b82 */ /* 0x000e300000000800 */
[----:B------:R-:W1:Y:S08]  /*0070*/  S2UR UR4, SR_CTAID.Y ;  /* 0x00000000000479c3 */ /* 0x000e700000002600 */
[----:B------:R-:W3:Y:S01]  /*0080*/  LDC R0, c[0x0][0x3a0] ;  /* 0x0000e800ff007b82 */ /* 0x000ee20000000800 */
[----:B0-----:R-:W-:-:S02]  /*0090*/  IMAD R3, R3, UR5, R4 ;  /* 0x0000000503037c24 */ /* 0x001fc4000f8e0204 */
[----:B-1----:R-:W-:-:S03]  /*00a0*/  IMAD R2, R2, UR4, R5 ;  /* 0x0000000402027c24 */ /* 0x002fc6000f8e0205 */
[----:B---3--:R-:W-:-:S04]  /*00b0*/  ISETP.GE.AND P0, PT, R3, R0, PT ;  /* 0x000000000300720c */ /* 0x008fc80003f06270 */
[----:B--2---:R-:W-:-:S13]  /*00c0*/  ISETP.GE.OR P0, PT, R2, UR6, P0 ;  /* 0x0000000602007c0c */ /* 0x004fda0008706670 */
[----:B------:R-:W-:Y:S05]  /*00d0*/  @P0 EXIT ;  /* 0x000000000000094d */ /* 0x000fea0003800000 */
[----:B------:R-:W0:Y:S01]  /*00e0*/  LDC R5, c[0x0][0x39c] ;  /* 0x0000e700ff057b82 */ /* 0x000e220000000800 */
[----:B------:R-:W1:Y:S01]  /*00f0*/  LDCU.64 UR4, c[0x0][0x358] ;  /* 0x00006b00ff0477ac */ /* 0x000e620008000a00 */
[----:B------:R-:W-:Y:S02]  /*0100*/  CS2R R18, SRZ ;  /* 0x0000000000127805 */ /* 0x000fe4000001ff00 */
[----:B0-----:R-:W-:-:S13]  /*0110*/  ISETP.GE.AND P0, PT, R5, 0x1, PT ;  /* 0x000000010500780c */ /* 0x001fda0003f06270 */
[----:B-1----:R-:W-:Y:S05]  /*0120*/  @!P0 BRA `(.L_x_7) ;  /* 0x0000000400e08947 */ /* 0x002fea0003800000 */
[C---:B------:R-:W-:Y:S01]  /*0130*/  ISETP.GE.U32.AND P1, PT, R5.reuse, 0x8, PT ;  /* 0x000000080500780c */ /* 0x040fe20003f26070 */
[----:B------:R-:W-:Y:S01]  /*0140*/  HFMA2 R7, -RZ, RZ, 0, 0 ;  /* 0x00000000ff077431 */ /* 0x000fe200000001ff */
[----:B------:R-:W-:Y:S01]  /*0150*/  LOP3.LUT R4, R5, 0x7, RZ, 0xc0, !PT ;  /* 0x0000000705047812 */ /* 0x000fe200078ec0ff */
[----:B------:R-:W-:Y:S01]  /*0160*/  IMAD R6, R2, R5, RZ ;  /* 0x0000000502067224 */ /* 0x000fe200078e02ff */
[----:B------:R-:W-:Y:S02]  /*0170*/  CS2R R18, SRZ ;  /* 0x0000000000127805 */ /* 0x000fe4000001ff00 */
[----:B------:R-:W-:-:S07]  /*0180*/  ISETP.NE.AND P0, PT, R4, RZ, PT ;  /* 0x000000ff0400720c */ /* 0x000fce0003f05270 */
[----:B------:R-:W-:Y:S06]  /*0190*/  @!P1 BRA `(.L_x_8) ;  /* 0x0000000000c49947 */ /* 0x000fec0003800000 */
[----:B------:R-:W0:Y:S01]  /*01a0*/  LDC.64 R8, c[0x0][0x380] ;  /* 0x0000e000ff087b82 */ /* 0x000e220000000a00 */
[----:B------:R-:W-:Y:S01]  /*01b0*/  LOP3.LUT R7, R5, 0x7ffffff8, RZ, 0xc0, !PT ;  /* 0x7ffffff805077812 */ /* 0x000fe200078ec0ff */
[----:B------:R-:W-:Y:S01]  /*01c0*/  IMAD.MOV.U32 R27, RZ, RZ, R3 ;  /* 0x000000ffff1b7224 */ /* 0x000fe200078e0003 */
[----:B------:R-:W-:-:S03]  /*01d0*/  CS2R R18, SRZ ;  /* 0x0000000000127805 */ /* 0x000fc6000001ff00 */
[----:B------:R-:W-:Y:S02]  /*01e0*/  IMAD.MOV R26, RZ, RZ, -R7 ;  /* 0x000000ffff1a7224 */ /* 0x000fe400078e0a07 */
[----:B0-----:R-:W-:-:S03]  /*01f0*/  IMAD.WIDE.U32 R8, R6, 0x8, R8 ;  /* 0x0000000806087825 */ /* 0x001fc600078e0008 */
[----:B------:R-:W-:-:S04]  /*0200*/  IADD3 R10, P1, PT, R8, 0x20, RZ ;  /* 0x00000020080a7810 */ /* 0x000fc80007f3e0ff */
[----:B------:R-:W-:-:S09]  /*0210*/  IADD3.X R11, PT, PT, RZ, R9, RZ, P1, !PT ;  /* 0x00000009ff0b7210 */ /* 0x000fd20000ffe4ff */
.L_x_9:
[----:B------:R-:W0:Y:S01]  /*0220*/  LDC.64 R22, c[0x0][0x388] ;  /* 0x0000e200ff167b82 */ /* 0x000e220000000a00 */
[----:B------:R-:W-:Y:S01]  /*0230*/  MOV R8, R10 ;  /* 0x0000000a00087202 */ /* 0x000fe20000000f00 */
[----:B------:R-:W-:-:S05]  /*0240*/  IMAD.MOV.U32 R9, RZ, RZ, R11 ;  /* 0x000000ffff097224 */ /* 0x000fca00078e000b */
[----:B------:R-:W2:Y:S04]  /*0250*/  LDG.E.64 R14, desc[UR4][R8.64+-0x20] ;  /* 0xffffe004080e7981 */ /* 0x000ea8000c1e1b00 */
[----:B------:R-:W3:Y:S01]  /*0260*/  LDG.E.64 R10, desc[UR4][R8.64+-0x18] ;  /* 0xffffe804080a7981 */ /* 0x000ee2000c1e1b00 */
[----:B0-----:R-:W-:-:S05]  /*0270*/  IMAD.WIDE R22, R27, 0x8, R22 ;  /* 0x000000081b167825 */ /* 0x001fca00078e0216 */
[----:B------:R-:W2:Y:S01]  /*0280*/  LDG.E.64 R12, desc[UR4][R22.64] ;  /* 0x00000004160c7981 */ /* 0x000ea2000c1e1b00 */
[----:B------:R-:W-:-:S05]  /*0290*/  IMAD.WIDE R28, R0, 0x8, R22 ;  /* 0x00000008001c7825 */ /* 0x000fca00078e0216 */
[----:B------:R-:W3:Y:S01]  /*02a0*/  LDG.E.64 R16, desc[UR4][R28.64] ;  /* 0x000000041c107981 */ /* 0x000ee2000c1e1b00 */
[C---:B------:R-:W-:Y:S01]  /*02b0*/  IMAD.WIDE R24, R0.reuse, 0x8, R28 ;  /* 0x0000000800187825 */ /* 0x040fe200078e021c */
[----:B--2---:R-:W-:Y:S02]  /*02c0*/  DFMA R18, R14, R12, R18 ;  /* 0x0000000c0e12722b */ /* 0x004fe40000000012 */
[----:B------:R-:W2:Y:S04]  /*02d0*/  LDG.E.64 R14, desc[UR4][R8.64+-0x10] ;  /* 0xfffff004080e7981 */ /* 0x000ea8000c1e1b00 */
[----:B------:R-:W2:Y:S01]  /*02e0*/  LDG.E.64 R12, desc[UR4][R24.64] ;  /* 0x00000004180c7981 */ /* 0x000ea2000c1e1b00 */
[----:B------:R-:W-:Y:S01]  /*02f0*/  IMAD.WIDE R20, R0, 0x8, R24 ;  /* 0x0000000800147825 */ /* 0x000fe200078e0218 */
[----:B---3--:R-:W-:-:S02]  /*0300*/  DFMA R16, R10, R16, R18 ;  /* 0x000000100a10722b */ /* 0x008fc40000000012 */
[----:B------:R-:W3:Y:S04]  /*0310*/  LDG.E.64 R10, desc[UR4][R8.64+-0x8] ;  /* 0xfffff804080a7981 */ /* 0x000ee8000c1e1b00 */
        /* <DEDUP_REMOVED lines=9> */
[----:B------:R-:W-:-:S03]  /*03b0*/  IMAD.WIDE R24, R0, 0x8, R28 ;  /* 0x0000000800187825 */ /* 0x000fc600078e021c */
[----:B------:R-:W4:Y:S01]  /*03c0*/  LDG.E.64 R22, desc[UR4][R8.64+0x18] ;  /* 0x0000180408167981 */ /* 0x000f22000c1e1b00 */
[----:B------:R-:W-:-:S06]  /*03d0*/  IMAD.WIDE R20, R0, 0x8, R24 ;  /* 0x0000000800147825 */ /* 0x000fcc00078e0218 */
[----:B------:R-:W4:Y:S01]  /*03e0*/  LDG.E.64 R20, desc[UR4][R20.64] ;  /* 0x0000000414147981 */ /* 0x000f22000c1e1b00 */
[----:B--2---:R-:W-:-:S03]  /*03f0*/  DFMA R14, R16, R14, R18 ;  /* 0x0000000e100e722b */ /* 0x004fc60000000012 */
[----:B------:R-:W2:Y:S04]  /*0400*/  LDG.E.64 R16, desc[UR4][R8.64+0x10] ;  /* 0x0000100408107981 */ /* 0x000ea8000c1e1b00 */
[----:B------:R-:W2:Y:S01]  /*0410*/  LDG.E.64 R18, desc[UR4][R24.64] ;  /* 0x0000000418127981 */ /* 0x000ea2000c1e1b00 */
[----:B------:R-:W-:Y:S01]  /*0420*/  IADD3 R26, PT, PT, R26, 0x8, RZ ;  /* 0x000000081a1a7810 */ /* 0x000fe20007ffe0ff */
[----:B---3--:R-:W-:-:S03]  /*0430*/  DFMA R10, R10, R12, R14 ;  /* 0x0000000c0a0a722b */ /* 0x008fc6000000000e */
[----:B------:R-:W-:Y:S02]  /*0440*/  ISETP.NE.AND P1, PT, R26, RZ, PT ;  /* 0x000000ff1a00720c */ /* 0x000fe40003f25270 */
[----:B------:R-:W-:-:S03]  /*0450*/  LEA R27, R0, R27, 0x3 ;  /* 0x0000001b001b7211 */ /* 0x000fc600078e18ff */
[----:B--2---:R-:W-:Y:S01]  /*0460*/  DFMA R18, R16, R18, R10 ;  /* 0x000000121012722b */ /* 0x004fe2000000000a */
[----:B------:R-:W-:-:S07]  /*0470*/  IADD3 R10, P2, PT, R8, 0x40, RZ ;  /* 0x00000040080a7810 */ /* 0x000fce0007f5e0ff */
[----:B----4-:R-:W-:Y:S01]  /*0480*/  DFMA R18, R22, R20, R18 ;  /* 0x000000141612722b */ /* 0x010fe20000000012 */
[----:B------:R-:W-:Y:S01]  /*0490*/  IMAD.X R11, RZ, RZ, R9, P2 ;  /* 0x000000ffff0b7224 */ /* 0x000fe200010e0609 */
[----:B------:R-:W-:Y:S09]  /*04a0*/  @P1 BRA `(.L_x_9) ;  /* 0xfffffffc005c1947 */ /* 0x000ff2000383ffff */
.L_x_8:
[----:B------:R-:W-:Y:S05]  /*04b0*/  @!P0 BRA `(.L_x_7) ;  /* 0x0000000000fc8947 */ /* 0x000fea0003800000 */
[----:B------:R-:W-:Y:S02]  /*04c0*/  ISETP.GE.U32.AND P1, PT, R4, 0x4, PT ;  /* 0x000000040400780c */ /* 0x000fe40003f26070 */
[----:B------:R-:W-:-:S04]  /*04d0*/  LOP3.LUT R26, R5, 0x3, RZ, 0xc0, !PT ;  /* 0x00000003051a7812 */ /* 0x000fc800078ec0ff */
[----:B------:R-:W-:-:S07]  /*04e0*/  ISETP.NE.AND P0, PT, R26, RZ, PT ;  /* 0x000000ff1a00720c */ /* 0x000fce0003f05270 */
[----:B------:R-:W-:Y:S06]  /*04f0*/  @!P1 BRA `(.L_x_10) ;  /* 0x00000000006c9947 */ /* 0x000fec0003800000 */
[----:B------:R-:W0:Y:S01]  /*0500*/  LDC.64 R24, c[0x0][0x380] ;  /* 0x0000e000ff187b82 */ /* 0x000e220000000a00 */
[----:B------:R-:W1:Y:S01]  /*0510*/  LDCU.64 UR6, c[0x0][0x380] ;  /* 0x00007000ff0677ac */ /* 0x000e620008000a00 */
[C---:B------:R-:W-:Y:S01]  /*0520*/  IMAD.IADD R9, R6.reuse, 0x1, R7 ;  /* 0x0000000106097824 */ /* 0x040fe200078e0207 */
[----:B------:R-:W-:Y:S01]  /*0530*/  IADD3 R4, P1, PT, R6, R7, RZ ;  /* 0x0000000706047210 */ /* 0x000fe20007f3e0ff */
[----:B------:R-:W-:-:S04]  /*0540*/  IMAD R13, R7, R0, R3 ;  /* 0x00000000070d7224 */ /* 0x000fc800078e0203 */
[----:B------:R-:W2:Y:S01]  /*0550*/  LDC.64 R10, c[0x0][0x388] ;  /* 0x0000e200ff0a7b82 */ /* 0x000ea20000000a00 */
[----:B0-----:R-:W-:-:S06]  /*0560*/  IMAD.WIDE.U32 R24, R9, 0x8, R24 ;  /* 0x0000000809187825 */ /* 0x001fcc00078e0018 */
[----:B------:R-:W3:Y:S01]  /*0570*/  LDG.E.64 R24, desc[UR4][R24.64] ;  /* 0x0000000418187981 */ /* 0x000ee2000c1e1b00 */
[----:B--2---:R-:W-:Y:S01]  /*0580*/  IMAD.WIDE R10, R13, 0x8, R10 ;  /* 0x000000080d0a7825 */ /* 0x004fe200078e020a */
[----:B------:R-:W-:Y:S02]  /*0590*/  IADD3.X R13, PT, PT, RZ, RZ, RZ, P1, !PT ;  /* 0x000000ffff0d7210 */ /* 0x000fe40000ffe4ff */
[----:B-1----:R-:W-:Y:S02]  /*05a0*/  LEA R28, P1, R4, UR6, 0x3 ;  /* 0x00000006041c7c11 */ /* 0x002fe4000f8218ff */
[----:B------:R-:W3:Y:S01]  /*05b0*/  LDG.E.64 R8, desc[UR4][R10.64] ;  /* 0x000000040a087981 */ /* 0x000ee2000c1e1b00 */
[----:B------:R-:W-:Y:S01]  /*05c0*/  IMAD.WIDE R14, R0, 0x8, R10 ;  /* 0x00000008000e7825 */ /* 0x000fe200078e020a */
[----:B------:R-:W-:-:S05]  /*05d0*/  LEA.HI.X R29, R4, UR7, R13, 0x3, P1 ;  /* 0x00000007041d7c11 */ /* 0x000fca00088f1c0d */
[----:B------:R-:W2:Y:S01]  /*05e0*/  LDG.E.64 R12, desc[UR4][R28.64+0x8] ;  /* 0x000008041c0c7981 */ /* 0x000ea2000c1e1b00 */
[----:B------:R-:W-:-:S03]  /*05f0*/  IMAD.WIDE R20, R0, 0x8, R14 ;  /* 0x0000000800147825 */ /* 0x000fc600078e020e */
[----:B------:R-:W2:Y:S04]  /*0600*/  LDG.E.64 R10, desc[UR4][R14.64] ;  /* 0x000000040e0a7981 */ /* 0x000ea8000c1e1b00 */
[----:B------:R-:W4:Y:S01]  /*0610*/  LDG.E.64 R16, desc[UR4][R20.64] ;  /* 0x0000000414107981 */ /* 0x000f22000c1e1b00 */
[----:B------:R-:W-:-:S03]  /*0620*/  IMAD.WIDE R22, R0, 0x8, R20 ;  /* 0x0000000800167825 */ /* 0x000fc600078e0214 */
[----:B------:R-:W4:Y:S04]  /*0630*/  LDG.E.64 R14, desc[UR4][R28.64+0x10] ;  /* 0x000010041c0e7981 */ /* 0x000f28000c1e1b00 */
[----:B------:R-:W5:Y:S04]  /*0640*/  LDG.E.64 R20, desc[UR4][R28.64+0x18] ;  /* 0x000018041c147981 */ /* 0x000f68000c1e1b00 */
[----:B------:R-:W5:Y:S01]  /*0650*/  LDG.E.64 R22, desc[UR4][R22.64] ;  /* 0x0000000416167981 */ /* 0x000f62000c1e1b00 */
[----:B------:R-:W-:Y:S01]  /*0660*/  VIADD R7, R7, 0x4 ;  /* 0x0000000407077836 */ /* 0x000fe20000000000 */
[----:B---3--:R-:W-:-:S08]  /*0670*/  DFMA R8, R24, R8, R18 ;  /* 0x000000081808722b */ /* 0x008fd00000000012 */
[----:B--2---:R-:W-:-:S08]  /*0680*/  DFMA R8, R12, R10, R8 ;  /* 0x0000000a0c08722b */ /* 0x004fd00000000008 */
[----:B----4-:R-:W-:-:S08]  /*0690*/  DFMA R8, R14, R16, R8 ;  /* 0x000000100e08722b */ /* 0x010fd00000000008 */
[----:B-----5:R-:W-:-:S11]  /*06a0*/  DFMA R18, R20, R22, R8 ;  /* 0x000000161412722b */ /* 0x020fd60000000008 */
.L_x_10:
[----:B------:R-:W-:Y:S05]  /*06b0*/  @!P0 BRA `(.L_x_7) ;  /* 0x00000000007c8947 */ /* 0x000fea0003800000 */
[----:B------:R-:W-:Y:S01]  /*06c0*/  ISETP.NE.AND P1, PT, R26, 0x1, PT ;  /* 0x000000011a00780c */ /* 0x000fe20003f25270 */
[----:B------:R-:W0:Y:S01]  /*06d0*/  LDC.64 R10, c[0x0][0x380] ;  /* 0x0000e000ff0a7b82 */ /* 0x000e220000000a00 */
[----:B------:R-:W-:-:S04]  /*06e0*/  LOP3.LUT R14, R5, 0x1, RZ, 0xc0, !PT ;  /* 0x00000001050e7812 */ /* 0x000fc800078ec0ff */
[----:B------:R-:W-:-:S03]  /*06f0*/  ISETP.NE.U32.AND P0, PT, R14, 0x1, PT ;  /* 0x000000010e00780c */ /* 0x000fc60003f05070 */
[----:B------:R-:W1:Y:S04]  /*0700*/  LDC.64 R20, c[0x0][0x388] ;  /* 0x0000e200ff147b82 */ /* 0x000e680000000a00 */
[CC--:B------:R-:W-:Y:S01]  /*0710*/  @P1 IADD3 R15, PT, PT, R6.reuse, R7.reuse, RZ ;  /* 0x00000007060f1210 */ /* 0x0c0fe20007ffe0ff */
[C---:B------:R-:W-:Y:S01]  /*0720*/  @P1 IMAD R17, R7.reuse, R0, R3 ;  /* 0x0000000007111224 */ /* 0x040fe200078e0203 */
[----:B------:R-:W-:Y:S01]  /*0730*/  @P1 IADD3 R16, P2, PT, R6, R7, RZ ;  /* 0x0000000706101210 */ /* 0x000fe20007f5e0ff */
[----:B------:R-:W-:Y:S01]  /*0740*/  @P1 VIADD R7, R7, 0x2 ;  /* 0x0000000207071836 */ /* 0x000fe20000000000 */
[----:B------:R-:W2:Y:S08]  /*0750*/  @P1 LDC.64 R8, c[0x0][0x380] ;  /* 0x0000e000ff081b82 */ /* 0x000eb00000000a00 */
[----:B------:R-:W3:Y:S01]  /*0760*/  LDC.64 R12, c[0x0][0x380] ;  /* 0x0000e000ff0c7b82 */ /* 0x000ee20000000a00 */
[----:B0-----:R-:W-:-:S06]  /*0770*/  @P1 IMAD.WIDE.U32 R14, R15, 0x8, R10 ;  /* 0x000000080f0e1825 */ /* 0x001fcc00078e000a */
[----:B------:R-:W4:Y:S01]  /*0780*/  @P1 LDG.E.64 R14, desc[UR4][R14.64] ;  /* 0x000000040e0e1981 */ /* 0x000f22000c1e1b00 */
[----:B------:R-:W0:Y:S01]  /*0790*/  LDC.64 R4, c[0x0][0x388] ;  /* 0x0000e200ff047b82 */ /* 0x000e220000000a00 */
[----:B-1----:R-:W-:Y:S01]  /*07a0*/  @P1 IMAD.WIDE R20, R17, 0x8, R20 ;  /* 0x0000000811141825 */ /* 0x002fe200078e0214 */
[----:B------:R-:W-:-:S04]  /*07b0*/  @P1 IADD3.X R17, PT, PT, RZ, RZ, RZ, P2, !PT ;  /* 0x000000ffff111210 */ /* 0x000fc800017fe4ff */
[----:B------:R-:W4:Y:S01]  /*07c0*/  @P1 LDG.E.64 R10, desc[UR4][R20.64] ;  /* 0x00000004140a1981 */ /* 0x000f22000c1e1b00 */
[----:B--2---:R-:W-:Y:S01]  /*07d0*/  @P1 LEA R8, P2, R16, R8, 0x3 ;  /* 0x0000000810081211 */ /* 0x004fe200078418ff */
[----:B------:R-:W-:-:S03]  /*07e0*/  @P1 IMAD.WIDE R22, R0, 0x8, R20 ;  /* 0x0000000800161825 */ /* 0x000fc600078e0214 */
[----:B------:R-:W-:Y:S01]  /*07f0*/  @P1 LEA.HI.X R9, R16, R9, R17, 0x3, P2 ;  /* 0x0000000910091211 */ /* 0x000fe200010f1c11 */
[----:B------:R-:W-:Y:S01]  /*0800*/  @!P0 IMAD R25, R7, R0, R3 ;  /* 0x0000000007198224 */ /* 0x000fe200078e0203 */
[----:B------:R-:W-:Y:S02]  /*0810*/  @!P0 IADD3 R17, PT, PT, R6, R7, RZ ;  /* 0x0000000706118210 */ /* 0x000fe40007ffe0ff */
[----:B------:R-:W2:Y:S04]  /*0820*/  @P1 LDG.E.64 R6, desc[UR4][R22.64] ;  /* 0x0000000416061981 */ /* 0x000ea8000c1e1b00 */
[----:B------:R-:W2:Y:S01]  /*0830*/  @P1 LDG.E.64 R8, desc[UR4][R8.64+0x8] ;  /* 0x0000080408081981 */ /* 0x000ea2000c1e1b00 */
[----:B---3--:R-:W-:-:S04]  /*0840*/  @!P0 IMAD.WIDE.U32 R12, R17, 0x8, R12 ;  /* 0x00000008110c8825 */ /* 0x008fc800078e000c */
[----:B0-----:R-:W-:Y:S02]  /*0850*/  @!P0 IMAD.WIDE R4, R25, 0x8, R4 ;  /* 0x0000000819048825 */ /* 0x001fe400078e0204 */
[----:B------:R-:W3:Y:S04]  /*0860*/  @!P0 LDG.E.64 R12, desc[UR4][R12.64] ;  /* 0x000000040c0c8981 */ /* 0x000ee8000c1e1b00 */
[----:B------:R-:W3:Y:S01]  /*0870*/  @!P0 LDG.E.64 R4, desc[UR4][R4.64] ;  /* 0x0000000404048981 */ /* 0x000ee2000c1e1b00 */
[----:B----4-:R-:W-:-:S08]  /*0880*/  @P1 DFMA R10, R14, R10, R18 ;  /* 0x0000000a0e0a122b */ /* 0x010fd00000000012 */
[----:B--2---:R-:W-:-:S08]  /*0890*/  @P1 DFMA R18, R8, R6, R10 ;  /* 0x000000060812122b */ /* 0x004fd0000000000a */
[----:B---3--:R-:W-:-:S11]  /*08a0*/  @!P0 DFMA R18, R12, R4, R18 ;  /* 0x000000040c12822b */ /* 0x008fd60000000012 */
.L_x_7:
[----:B------:R-:W0:Y:S01]  /*08b0*/  LDC.64 R4, c[0x0][0x390] ;  /* 0x0000e400ff047b82 */ /* 0x000e220000000a00 */
[----:B------:R-:W-:-:S04]  /*08c0*/  IMAD R3, R2, R0, R3 ;  /* 0x0000000002037224 */ /* 0x000fc800078e0203 */
[----:B0-----:R-:W-:-:S05]  /*08d0*/  IMAD.WIDE R2, R3, 0x8, R4 ;  /* 0x0000000803027825 */ /* 0x001fca00078e0204 */
[----:B------:R-:W-:Y:S01]  /*08e0*/  STG.E.64 desc[UR4][R2.64], R18 ;  /* 0x0000001202007986 */ /* 0x000fe2000c101b04 */
[----:B------:R-:W-:Y:S05]  /*08f0*/  EXIT ;  /* 0x000000000000794d */ /* 0x000fea0003800000 */
.L_x_11:
        /* <DEDUP_REMOVED lines=16> */
.L_x_13:


//--------------------- .nv.shared.reserved.0     --------------------------
	.section	.nv.shared.reserved.0,"aw",@nobits
	.weak		__nv_reservedSMEM_offset_0_alias
	.size		__nv_reservedSMEM_offset_0_alias, 0, 64
	.other		__nv_reservedSMEM_offset_0_alias,@"STO_CUDA_RESERVED_SHARED STV_DEFAULT"
__nv_reservedSMEM_offset_0_alias:
	.zero		0
	.zero		64


//--------------------- .nv.constant0._Z13matvec_kernelPKdS0_Pdii --------------------------
	.section	.nv.constant0._Z13matvec_kernelPKdS0_Pdii,"a",@progbits
	.sectionflags	@""
	.align	4
.nv.constant0._Z13matvec_kernelPKdS0_Pdii:
	.zero		928


//--------------------- .nv.constant0._Z13matmul_kernelPKdS0_Pdiii --------------------------
	.section	.nv.constant0._Z13matmul_kernelPKdS0_Pdiii,"a",@progbits
	.sectionflags	@""
	.align	4
.nv.constant0._Z13matmul_kernelPKdS0_Pdiii:
	.zero		932


//--------------------- SYMBOLS --------------------------

	.type		.nv.reservedSmem.offset0,@object
	.size		.nv.reservedSmem.offset0,0x4
